//
// Generated by NVIDIA NVVM Compiler
//
// Compiler Build ID: CL-36424714
// Cuda compilation tools, release 13.0, V13.0.88
// Based on NVVM 20.0.0
//

.version 9.0
.target sm_100
.address_size 64

	// .globl	_Z18dot_product_kernelPfS_S_j
// _ZZ18dot_product_kernelPfS_S_jE5cache has been demoted

.visible .entry _Z18dot_product_kernelPfS_S_j(
	.param .u64 .ptr .align 1 _Z18dot_product_kernelPfS_S_j_param_0,
	.param .u64 .ptr .align 1 _Z18dot_product_kernelPfS_S_j_param_1,
	.param .u64 .ptr .align 1 _Z18dot_product_kernelPfS_S_j_param_2,
	.param .u32 _Z18dot_product_kernelPfS_S_j_param_3
)
{
	.reg .pred 	%p<7>;
	.reg .b32 	%r<19>;
	.reg .b32 	%f<15>;
	.reg .b64 	%rd<10>;
	// demoted variable
	.shared .align 4 .b8 _ZZ18dot_product_kernelPfS_S_jE5cache[4096];
	ld.param.u64 	%rd3, [_Z18dot_product_kernelPfS_S_j_param_0];
	ld.param.u64 	%rd4, [_Z18dot_product_kernelPfS_S_j_param_1];
	ld.param.u64 	%rd5, [_Z18dot_product_kernelPfS_S_j_param_2];
	ld.param.u32 	%r10, [_Z18dot_product_kernelPfS_S_j_param_3];
	mov.u32 	%r1, %tid.x;
	mov.u32 	%r18, %ntid.x;
	mov.u32 	%r11, %ctaid.x;
	mad.lo.s32 	%r17, %r18, %r11, %r1;
	setp.ge.u32 	%p1, %r17, %r10;
	mov.f32 	%f14, 0f00000000;
	@%p1 bra 	$L__BB0_3;
	mov.u32 	%r12, %nctaid.x;
	mul.lo.s32 	%r4, %r18, %r12;
	cvta.to.global.u64 	%rd1, %rd3;
	cvta.to.global.u64 	%rd2, %rd4;
	mov.f32 	%f14, 0f00000000;
$L__BB0_2:
	mul.wide.u32 	%rd6, %r17, 4;
	add.s64 	%rd7, %rd1, %rd6;
	ld.global.f32 	%f6, [%rd7];
	add.s64 	%rd8, %rd2, %rd6;
	ld.global.f32 	%f7, [%rd8];
	fma.rn.f32 	%f14, %f6, %f7, %f14;
	add.s32 	%r17, %r17, %r4;
	setp.lt.u32 	%p2, %r17, %r10;
	@%p2 bra 	$L__BB0_2;
$L__BB0_3:
	shl.b32 	%r13, %r1, 2;
	mov.u32 	%r14, _ZZ18dot_product_kernelPfS_S_jE5cache;
	add.s32 	%r7, %r14, %r13;
	st.shared.f32 	[%r7], %f14;
	bar.sync 	0;
	setp.lt.u32 	%p3, %r18, 2;
	@%p3 bra 	$L__BB0_7;
$L__BB0_4:
	shr.u32 	%r9, %r18, 1;
	setp.ge.u32 	%p4, %r1, %r9;
	@%p4 bra 	$L__BB0_6;
	shl.b32 	%r15, %r9, 2;
	add.s32 	%r16, %r7, %r15;
	ld.shared.f32 	%f8, [%r16];
	ld.shared.f32 	%f9, [%r7];
	add.f32 	%f10, %f8, %f9;
	st.shared.f32 	[%r7], %f10;
$L__BB0_6:
	bar.sync 	0;
	setp.gt.u32 	%p5, %r18, 3;
	mov.u32 	%r18, %r9;
	@%p5 bra 	$L__BB0_4;
$L__BB0_7:
	setp.ne.s32 	%p6, %r1, 0;
	@%p6 bra 	$L__BB0_9;
	ld.shared.f32 	%f11, [_ZZ18dot_product_kernelPfS_S_jE5cache];
	cvta.to.global.u64 	%rd9, %rd5;
	atom.global.add.f32 	%f12, [%rd9], %f11;
$L__BB0_9:
	ret;

}


// ===== COMPILED SASS (sm_100) =====

	.target	sm_100

	.elftype	@"ET_EXEC"


//--------------------- .note.nv.tkinfo           --------------------------
	.section	.note.nv.tkinfo,"",@"SHT_NOTE"
	.sectionflags	@"SHF_NOTE_NV_TKINFO"
	.tkinfo
        /*0018*/ 	.word	0x00000002
        /*0030*/ 	.string	""
        /*0030*/ 	.string	"ptxas"
        /*0030*/ 	.string	"Cuda compilation tools, release 13.0, V13.0.88"
        /*0030*/ 	.string	"Build cuda_13.0.r13.0/compiler.36424714_0"
        /*0030*/ 	.string	"-arch sm_100 -m 64 "



//--------------------- .note.nv.cuinfo           --------------------------
	.section	.note.nv.cuinfo,"",@"SHT_NOTE"
	.sectionflags	@"SHF_NOTE_NV_CUINFO"
        /*0018*/ 	.short	0x0002
        /*001a*/ 	.short	0x0064
        /*001c*/ 	.short	0x0082
	.zero		2


//--------------------- .nv.info                  --------------------------
	.section	.nv.info,"",@"SHT_CUDA_INFO"
	.align	4


	//----- nvinfo : EIATTR_REGCOUNT
	.align		4
        /*0000*/ 	.byte	0x04, 0x2f
        /*0002*/ 	.short	(.L_1 - .L_0)
	.align		4
.L_0:
        /*0004*/ 	.word	index@(_Z18dot_product_kernelPfS_S_j)
        /*0008*/ 	.word	0x00000010


	//----- nvinfo : EIATTR_FRAME_SIZE
	.align		4
.L_1:
        /*000c*/ 	.byte	0x04, 0x11
        /*000e*/ 	.short	(.L_3 - .L_2)
	.align		4
.L_2:
        /*0010*/ 	.word	index@(_Z18dot_product_kernelPfS_S_j)
        /*0014*/ 	.word	0x00000000


	//----- nvinfo : EIATTR_MIN_STACK_SIZE
	.align		4
.L_3:
        /*0018*/ 	.byte	0x04, 0x12
        /*001a*/ 	.short	(.L_5 - .L_4)
	.align		4
.L_4:
        /*001c*/ 	.word	index@(_Z18dot_product_kernelPfS_S_j)
        /*0020*/ 	.word	0x00000000
.L_5:


//--------------------- .nv.compat                --------------------------
	.section	.nv.compat,"",@"SHT_CUDA_COMPAT_INFO"
	.align	4
        /*0000*/ 	.byte	0x02, 0x09, 0x00, 0x00, 0x02, 0x02, 0x01, 0x00, 0x02, 0x05, 0x05, 0x00, 0x03, 0x07, 0x01, 0x01
        /*0010*/ 	.byte	0x02, 0x03, 0x00, 0x00, 0x02, 0x06, 0x01, 0x00, 0x04, 0x0b, 0x08, 0x00, 0x09, 0x00, 0x00, 0x00
        /*0020*/ 	.byte	0x00, 0x00, 0x00, 0x00


//--------------------- .nv.info._Z18dot_product_kernelPfS_S_j --------------------------
	.section	.nv.info._Z18dot_product_kernelPfS_S_j,"",@"SHT_CUDA_INFO"
	.sectionflags	@""
	.align	4


	//----- nvinfo : EIATTR_CUDA_API_VERSION
	.align		4
        /*0000*/ 	.byte	0x04, 0x37
        /*0002*/ 	.short	(.L_7 - .L_6)
.L_6:
        /*0004*/ 	.word	0x00000082


	//----- nvinfo : EIATTR_KPARAM_INFO
	.align		4
.L_7:
        /*0008*/ 	.byte	0x04, 0x17
        /*000a*/ 	.short	(.L_9 - .L_8)
.L_8:
        /*000c*/ 	.word	0x00000000
        /*0010*/ 	.short	0x0003
        /*0012*/ 	.short	0x0018
        /*0014*/ 	.byte	0x00, 0xf0, 0x11, 0x00


	//----- nvinfo : EIATTR_KPARAM_INFO
	.align		4
.L_9:
        /*0018*/ 	.byte	0x04, 0x17
        /*001a*/ 	.short	(.L_11 - .L_10)
.L_10:
        /*001c*/ 	.word	0x00000000
        /*0020*/ 	.short	0x0002
        /*0022*/ 	.short	0x0010
        /*0024*/ 	.byte	0x00, 0xf5, 0x21, 0x00


	//----- nvinfo : EIATTR_KPARAM_INFO
	.align		4
.L_11:
        /*0028*/ 	.byte	0x04, 0x17
        /*002a*/ 	.short	(.L_13 - .L_12)
.L_12:
        /*002c*/ 	.word	0x00000000
        /*0030*/ 	.short	0x0001
        /*0032*/ 	.short	0x0008
        /*0034*/ 	.byte	0x00, 0xf5, 0x21, 0x00


	//----- nvinfo : EIATTR_KPARAM_INFO
	.align		4
.L_13:
        /*0038*/ 	.byte	0x04, 0x17
        /*003a*/ 	.short	(.L_15 - .L_14)
.L_14:
        /*003c*/ 	.word	0x00000000
        /*0040*/ 	.short	0x0000
        /*0042*/ 	.short	0x0000
        /*0044*/ 	.byte	0x00, 0xf5, 0x21, 0x00


	//----- nvinfo : EIATTR_SPARSE_MMA_MASK
	.align		4
.L_15:
        /*0048*/ 	.byte	0x03, 0x50
        /*004a*/ 	.short	0x0000


	//----- nvinfo : EIATTR_MAXREG_COUNT
	.align		4
        /*004c*/ 	.byte	0x03, 0x1b
        /*004e*/ 	.short	0x00ff


	//----- nvinfo : EIATTR_NUM_BARRIERS
	.align		4
        /*0050*/ 	.byte	0x02, 0x4c
        /*0052*/ 	.byte	0x01
	.zero		1


	//----- nvinfo : EIATTR_MERCURY_ISA_VERSION
	.align		4
        /*0054*/ 	.byte	0x03, 0x5f
        /*0056*/ 	.short	0x0101


	//----- nvinfo : EIATTR_VRC_CTA_INIT_COUNT
	.align		4
        /*0058*/ 	.byte	0x02, 0x4a
	.zero		1
	.zero		1


	//----- nvinfo : EIATTR_EXIT_INSTR_OFFSETS
	.align		4
        /*005c*/ 	.byte	0x04, 0x1c
        /*005e*/ 	.short	(.L_17 - .L_16)


	//   ....[0]....
.L_16:
        /*0060*/ 	.word	0x000002e0


	//   ....[1]....
        /*0064*/ 	.word	0x00000350


	//----- nvinfo : EIATTR_CRS_STACK_SIZE
	.align		4
.L_17:
        /*0068*/ 	.byte	0x04, 0x1e
        /*006a*/ 	.short	(.L_19 - .L_18)
.L_18:
        /*006c*/ 	.word	0x00000000


	//----- nvinfo : EIATTR_CBANK_PARAM_SIZE
	.align		4
.L_19:
        /*0070*/ 	.byte	0x03, 0x19
        /*0072*/ 	.short	0x001c


	//----- nvinfo : EIATTR_PARAM_CBANK
	.align		4
        /*0074*/ 	.byte	0x04, 0x0a
        /*0076*/ 	.short	(.L_21 - .L_20)
	.align		4
.L_20:
        /*0078*/ 	.word	index@(.nv.constant0._Z18dot_product_kernelPfS_S_j)
        /*007c*/ 	.short	0x0380
        /*007e*/ 	.short	0x001c


	//----- nvinfo : EIATTR_SW_WAR
	.align		4
.L_21:
        /*0080*/ 	.byte	0x04, 0x36
        /*0082*/ 	.short	(.L_23 - .L_22)
.L_22:
        /*0084*/ 	.word	0x00000008
.L_23:


//--------------------- .nv.callgraph             --------------------------
	.section	.nv.callgraph,"",@"SHT_CUDA_CALLGRAPH"
	.align	4
	.sectionentsize	8
	.align		4
        /*0000*/ 	.word	0x00000000
	.align		4
        /*0004*/ 	.word	0xffffffff
	.align		4
        /*0008*/ 	.word	0x00000000
	.align		4
        /*000c*/ 	.word	0xfffffffe
	.align		4
        /*0010*/ 	.word	0x00000000
	.align		4
        /*0014*/ 	.word	0xfffffffd
	.align		4
        /*0018*/ 	.word	0x00000000
	.align		4
        /*001c*/ 	.word	0xfffffffc


//--------------------- .text._Z18dot_product_kernelPfS_S_j --------------------------
	.section	.text._Z18dot_product_kernelPfS_S_j,"ax",@progbits
	.align	128
        .global         _Z18dot_product_kernelPfS_S_j
        .type           _Z18dot_product_kernelPfS_S_j,@function
        .size           _Z18dot_product_kernelPfS_S_j,(.L_x_6 - _Z18dot_product_kernelPfS_S_j)
        .other          _Z18dot_product_kernelPfS_S_j,@"STO_CUDA_ENTRY STV_DEFAULT"
_Z18dot_product_kernelPfS_S_j:
.text._Z18dot_product_kernelPfS_S_j:
[----:B------:R-:W-:Y:S01]  /*0000*/  LDC R1, c[0x0][0x37c] ;  /* 0x0000df00ff017b82 */ /* 0x000fe20000000800 */
[----:B------:R-:W0:Y:S01]  /*0010*/  S2R R12, SR_TID.X ;  /* 0x00000000000c7919 */ /* 0x000e220000002100 */
[----:B------:R-:W1:Y:S01]  /*0020*/  LDCU UR4, c[0x0][0x360] ;  /* 0x00006c00ff0477ac */ /* 0x000e620008000800 */
[----:B------:R-:W-:Y:S01]  /*0030*/  BSSY.RECONVERGENT B0, `(.L_x_0) ;  /* 0x0000016000007945 */ /* 0x000fe20003800200 */
[----:B------:R-:W-:Y:S01]  /*0040*/  IMAD.MOV.U32 R11, RZ, RZ, RZ ;  /* 0x000000ffff0b7224 */ /* 0x000fe200078e00ff */
[----:B------:R-:W0:Y:S01]  /*0050*/  S2R R3, SR_CTAID.X ;  /* 0x0000000000037919 */ /* 0x000e220000002500 */
[----:B------:R-:W2:Y:S01]  /*0060*/  LDCU UR5, c[0x0][0x398] ;  /* 0x00007300ff0577ac */ /* 0x000ea20008000800 */
[----:B------:R-:W3:Y:S01]  /*0070*/  LDCU.64 UR6, c[0x0][0x358] ;  /* 0x00006b00ff0677ac */ /* 0x000ee20008000a00 */
[----:B-1----:R-:W-:Y:S02]  /*0080*/  IMAD.U32 R10, RZ, RZ, UR4 ;  /* 0x00000004ff0a7e24 */ /* 0x002fe4000f8e00ff */
[----:B0-----:R-:W-:-:S05]  /*0090*/  IMAD R0, R3, UR4, R12 ;  /* 0x0000000403007c24 */ /* 0x001fca000f8e020c */
[----:B--2---:R-:W-:-:S13]  /*00a0*/  ISETP.GE.U32.AND P0, PT, R0, UR5, PT ;  /* 0x0000000500007c0c */ /* 0x004fda000bf06070 */
[----:B---3--:R-:W-:Y:S05]  /*00b0*/  @P0 BRA `(.L_x_1) ;  /* 0x0000000000340947 */ /* 0x008fea0003800000 */
[----:B------:R-:W0:Y:S01]  /*00c0*/  LDC.64 R6, c[0x0][0x380] ;  /* 0x0000e000ff067b82 */ /* 0x000e220000000a00 */
[----:B------:R-:W1:Y:S01]  /*00d0*/  LDCU UR4, c[0x0][0x370] ;  /* 0x00006e00ff0477ac */ /* 0x000e620008000800 */
[----:B------:R-:W-:-:S06]  /*00e0*/  HFMA2 R11, -RZ, RZ, 0, 0 ;  /* 0x00000000ff0b7431 */ /* 0x000fcc00000001ff */
[----:B------:R-:W2:Y:S01]  /*00f0*/  LDC.64 R8, c[0x0][0x388] ;  /* 0x0000e200ff087b82 */ /* 0x000ea20000000a00 */
[----:B-1----:R-:W-:-:S07]  /*0100*/  IMAD R13, R10, UR4, RZ ;  /* 0x000000040a0d7c24 */ /* 0x002fce000f8e02ff */
.L_x_2:
[----:B0-----:R-:W-:-:S04]  /*0110*/  IMAD.WIDE.U32 R2, R0, 0x4, R6 ;  /* 0x0000000400027825 */ /* 0x001fc800078e0006 */
[----:B--2---:R-:W-:Y:S02]  /*0120*/  IMAD.WIDE.U32 R4, R0, 0x4, R8 ;  /* 0x0000000400047825 */ /* 0x004fe400078e0008 */
[----:B------:R-:W2:Y:S04]  /*0130*/  LDG.E R2, desc[UR6][R2.64] ;  /* 0x0000000602027981 */ /* 0x000ea8000c1e1900 */
[----:B------:R-:W2:Y:S01]  /*0140*/  LDG.E R4, desc[UR6][R4.64] ;  /* 0x0000000604047981 */ /* 0x000ea2000c1e1900 */
[----:B------:R-:W-:-:S05]  /*0150*/  IMAD.IADD R0, R13, 0x1, R0 ;  /* 0x000000010d007824 */ /* 0x000fca00078e0200 */
[----:B------:R-:W-:Y:S01]  /*0160*/  ISETP.GE.U32.AND P0, PT, R0, UR5, PT ;  /* 0x0000000500007c0c */ /* 0x000fe2000bf06070 */
[----:B--2---:R-:W-:-:S12]  /*0170*/  FFMA R11, R2, R4, R11 ;  /* 0x00000004020b7223 */ /* 0x004fd8000000000b */
[----:B------:R-:W-:Y:S05]  /*0180*/  @!P0 BRA `(.L_x_2) ;  /* 0xfffffffc00e08947 */ /* 0x000fea000383ffff */
.L_x_1:
[----:B------:R-:W-:Y:S05]  /*0190*/  BSYNC.RECONVERGENT B0 ;  /* 0x0000000000007941 */ /* 0x000fea0003800200 */
.L_x_0:
[----:B------:R-:W0:Y:S01]  /*01a0*/  S2UR UR5, SR_CgaCtaId ;  /* 0x00000000000579c3 */ /* 0x000e220000008800 */
[----:B------:R-:W-:Y:S01]  /*01b0*/  UMOV UR4, 0x400 ;  /* 0x0000040000047882 */ /* 0x000fe20000000000 */
[----:B------:R-:W-:Y:S02]  /*01c0*/  ISETP.GE.U32.AND P1, PT, R10, 0x2, PT ;  /* 0x000000020a00780c */ /* 0x000fe40003f26070 */
[----:B------:R-:W-:Y:S01]  /*01d0*/  ISETP.NE.AND P0, PT, R12, RZ, PT ;  /* 0x000000ff0c00720c */ /* 0x000fe20003f05270 */
[----:B0-----:R-:W-:-:S06]  /*01e0*/  ULEA UR4, UR5, UR4, 0x18 ;  /* 0x0000000405047291 */ /* 0x001fcc000f8ec0ff */
[----:B------:R-:W-:-:S05]  /*01f0*/  LEA R0, R12, UR4, 0x2 ;  /* 0x000000040c007c11 */ /* 0x000fca000f8e10ff */
[----:B------:R0:W-:Y:S01]  /*0200*/  STS [R0], R11 ;  /* 0x0000000b00007388 */ /* 0x0001e20000000800 */
[----:B------:R-:W-:Y:S06]  /*0210*/  BAR.SYNC.DEFER_BLOCKING 0x0 ;  /* 0x0000000000007b1d */ /* 0x000fec0000010000 */
[----:B------:R-:W-:Y:S05]  /*0220*/  @!P1 BRA `(.L_x_3) ;  /* 0x00000000002c9947 */ /* 0x000fea0003800000 */
.L_x_4:
[----:B------:R-:W-:-:S04]  /*0230*/  SHF.R.U32.HI R5, RZ, 0x1, R10 ;  /* 0x00000001ff057819 */ /* 0x000fc8000001160a */
[----:B------:R-:W-:-:S13]  /*0240*/  ISETP.GE.U32.AND P1, PT, R12, R5, PT ;  /* 0x000000050c00720c */ /* 0x000fda0003f26070 */
[----:B------:R-:W-:Y:S01]  /*0250*/  @!P1 LEA R2, R5, R0, 0x2 ;  /* 0x0000000005029211 */ /* 0x000fe200078e10ff */
[----:B------:R-:W-:Y:S05]  /*0260*/  @!P1 LDS R3, [R0] ;  /* 0x0000000000039984 */ /* 0x000fea0000000800 */
[----:B------:R-:W1:Y:S02]  /*0270*/  @!P1 LDS R2, [R2] ;  /* 0x0000000002029984 */ /* 0x000e640000000800 */
[----:B-1----:R-:W-:-:S05]  /*0280*/  @!P1 FADD R3, R2, R3 ;  /* 0x0000000302039221 */ /* 0x002fca0000000000 */
[----:B------:R1:W-:Y:S01]  /*0290*/  @!P1 STS [R0], R3 ;  /* 0x0000000300009388 */ /* 0x0003e20000000800 */
[----:B------:R-:W-:Y:S01]  /*02a0*/  BAR.SYNC.DEFER_BLOCKING 0x0 ;  /* 0x0000000000007b1d */ /* 0x000fe20000010000 */
[----:B------:R-:W-:Y:S01]  /*02b0*/  ISETP.GT.U32.AND P1, PT, R10, 0x3, PT ;  /* 0x000000030a00780c */ /* 0x000fe20003f24070 */
[----:B------:R-:W-:-:S12]  /*02c0*/  IMAD.MOV.U32 R10, RZ, RZ, R5 ;  /* 0x000000ffff0a7224 */ /* 0x000fd800078e0005 */
[----:B-1----:R-:W-:Y:S05]  /*02d0*/  @P1 BRA `(.L_x_4) ;  /* 0xfffffffc00d41947 */ /* 0x002fea000383ffff */
.L_x_3:
[----:B------:R-:W-:Y:S05]  /*02e0*/  @P0 EXIT ;  /* 0x000000000000094d */ /* 0x000fea0003800000 */
[----:B------:R-:W1:Y:S01]  /*02f0*/  S2UR UR5, SR_CgaCtaId ;  /* 0x00000000000579c3 */ /* 0x000e620000008800 */
[----:B------:R-:W-:-:S07]  /*0300*/  UMOV UR4, 0x400 ;  /* 0x0000040000047882 */ /* 0x000fce0000000000 */
[----:B------:R-:W2:Y:S01]  /*0310*/  LDC.64 R2, c[0x0][0x390] ;  /* 0x0000e400ff027b82 */ /* 0x000ea20000000a00 */
[----:B-1----:R-:W-:-:S09]  /*0320*/  ULEA UR4, UR5, UR4, 0x18 ;  /* 0x0000000405047291 */ /* 0x002fd2000f8ec0ff */
[----:B------:R-:W2:Y:S04]  /*0330*/  LDS R5, [UR4] ;  /* 0x00000004ff057984 */ /* 0x000ea80008000800 */
[----:B--2---:R-:W-:Y:S01]  /*0340*/  REDG.E.ADD.F32.FTZ.RN.STRONG.GPU desc[UR6][R2.64], R5 ;  /* 0x00000005020079a6 */ /* 0x004fe2000c12f306 */
[----:B------:R-:W-:Y:S05]  /*0350*/  EXIT ;  /* 0x000000000000794d */ /* 0x000fea0003800000 */
.L_x_5:
[----:B------:R-:W-:-:S00]  /*0360*/  BRA `(.L_x_5) ;  /* 0xfffffffc00fc7947 */ /* 0x000fc0000383ffff */
[----:B------:R-:W-:-:S00]  /*0370*/  NOP ;  /* 0x0000000000007918 */ /* 0x000fc00000000000 */
        /* <DEDUP_REMOVED lines=8> */
.L_x_6:


//--------------------- .nv.shared._Z18dot_product_kernelPfS_S_j --------------------------
	.section	.nv.shared._Z18dot_product_kernelPfS_S_j,"aw",@nobits
	.sectionflags	@""
	.align	4
.nv.shared._Z18dot_product_kernelPfS_S_j:
	.zero		5120


//--------------------- .nv.shared.reserved.0     --------------------------
	.section	.nv.shared.reserved.0,"aw",@nobits
	.weak		__nv_reservedSMEM_offset_0_alias
	.size		__nv_reservedSMEM_offset_0_alias, 0, 64
	.other		__nv_reservedSMEM_offset_0_alias,@"STO_CUDA_RESERVED_SHARED STV_DEFAULT"
__nv_reservedSMEM_offset_0_alias:
	.zero		0
	.zero		64


//--------------------- .nv.constant0._Z18dot_product_kernelPfS_S_j --------------------------
	.section	.nv.constant0._Z18dot_product_kernelPfS_S_j,"a",@progbits
	.sectionflags	@""
	.align	4
.nv.constant0._Z18dot_product_kernelPfS_S_j:
	.zero		924


//--------------------- SYMBOLS --------------------------

	.type		.nv.reservedSmem.offset0,@object
	.size		.nv.reservedSmem.offset0,0x4
	.type		.nv.reservedSmem.cap,@object
	.size		.nv.reservedSmem.cap,0x4
